	.headerflags	@"EF_CUDA_TEXMODE_UNIFIED EF_CUDA_64BIT_ADDRESS EF_CUDA_ACCELERATORS EF_CUDA_SM90 EF_CUDA_VIRTUAL_SM(EF_CUDA_SM90)"
	.elftype	@"ET_EXEC"


//--------------------- .nv.info                  --------------------------
	.section	.nv.info,"",@"SHT_CUDA_INFO"
	.align	4


	//----- nvinfo : EIATTR_REGCOUNT
	.align		4
        /*0000*/ 	.byte	0x04, 0x2f
        /*0002*/ 	.short	(.L_1 - .L_0)
	.align		4
.L_0:
        /*0004*/ 	.word	index@(triton_poi_fused_convolution_leaky_relu_leaky_relu_backward_21)
        /*0008*/ 	.word	0x0000000c


	//----- nvinfo : EIATTR_MIN_STACK_SIZE
	.align		4
.L_1:
        /*000c*/ 	.byte	0x04, 0x12
        /*000e*/ 	.short	(.L_3 - .L_2)
	.align		4
.L_2:
        /*0010*/ 	.word	index@(triton_poi_fused_convolution_leaky_relu_leaky_relu_backward_21)
        /*0014*/ 	.word	0x00000000


	//----- nvinfo : EIATTR_FRAME_SIZE
	.align		4
.L_3:
        /*0018*/ 	.byte	0x04, 0x11
        /*001a*/ 	.short	(.L_5 - .L_4)
	.align		4
.L_4:
        /*001c*/ 	.word	index@(triton_poi_fused_convolution_leaky_relu_leaky_relu_backward_21)
        /*0020*/ 	.word	0x00000000


	//----- nvinfo : EIATTR_MIN_STACK_SIZE
	.align		4
.L_5:
        /*0024*/ 	.byte	0x04, 0x12
        /*0026*/ 	.short	(.L_7 - .L_6)
	.align		4
.L_6:
        /*0028*/ 	.word	index@(triton_poi_fused_convolution_leaky_relu_leaky_relu_backward_21)
        /*002c*/ 	.word	0x00000000
.L_7:


//--------------------- .nv.info.triton_poi_fused_convolution_leaky_relu_leaky_relu_backward_21 --------------------------
	.section	.nv.info.triton_poi_fused_convolution_leaky_relu_leaky_relu_backward_21,"",@"SHT_CUDA_INFO"
	.sectionflags	@""
	.align	4


	//----- nvinfo : EIATTR_CUDA_API_VERSION
	.align		4
        /*0000*/ 	.byte	0x04, 0x37
        /*0002*/ 	.short	(.L_9 - .L_8)
.L_8:
        /*0004*/ 	.word	0x0000007c


	//----- nvinfo : EIATTR_KPARAM_INFO
	.align		4
.L_9:
        /*0008*/ 	.byte	0x04, 0x17
        /*000a*/ 	.short	(.L_11 - .L_10)
.L_10:
        /*000c*/ 	.word	0x00000000
        /*0010*/ 	.short	0x0003
        /*0012*/ 	.short	0x0018
        /*0014*/ 	.byte	0x00, 0xf0, 0x11, 0x00


	//----- nvinfo : EIATTR_KPARAM_INFO
	.align		4
.L_11:
        /*0018*/ 	.byte	0x04, 0x17
        /*001a*/ 	.short	(.L_13 - .L_12)
.L_12:
        /*001c*/ 	.word	0x00000000
        /*0020*/ 	.short	0x0002
        /*0022*/ 	.short	0x0010
        /*0024*/ 	.byte	0x00, 0xf4, 0x21, 0x00


	//----- nvinfo : EIATTR_KPARAM_INFO
	.align		4
.L_13:
        /*0028*/ 	.byte	0x04, 0x17
        /*002a*/ 	.short	(.L_15 - .L_14)
.L_14:
        /*002c*/ 	.word	0x00000000
        /*0030*/ 	.short	0x0001
        /*0032*/ 	.short	0x0008
        /*0034*/ 	.byte	0x00, 0xf4, 0x21, 0x00


	//----- nvinfo : EIATTR_KPARAM_INFO
	.align		4
.L_15:
        /*0038*/ 	.byte	0x04, 0x17
        /*003a*/ 	.short	(.L_17 - .L_16)
.L_16:
        /*003c*/ 	.word	0x00000000
        /*0040*/ 	.short	0x0000
        /*0042*/ 	.short	0x0000
        /*0044*/ 	.byte	0x00, 0xf4, 0x21, 0x00


	//----- nvinfo : EIATTR_SPARSE_MMA_MASK
	.align		4
.L_17:
        /*0048*/ 	.byte	0x03, 0x50
        /*004a*/ 	.short	0x0000


	//----- nvinfo : EIATTR_MAXREG_COUNT
	.align		4
        /*004c*/ 	.byte	0x03, 0x1b
        /*004e*/ 	.short	0x00ff


	//----- nvinfo : EIATTR_EXIT_INSTR_OFFSETS
	.align		4
        /*0050*/ 	.byte	0x04, 0x1c
        /*0052*/ 	.short	(.L_19 - .L_18)


	//   ....[0]....
.L_18:
        /*0054*/ 	.word	0x00000230


	//----- nvinfo : EIATTR_REQNTID
	.align		4
.L_19:
        /*0058*/ 	.byte	0x04, 0x10
        /*005a*/ 	.short	(.L_21 - .L_20)
.L_20:
        /*005c*/ 	.word	0x00000080
        /*0060*/ 	.word	0x00000001
        /*0064*/ 	.word	0x00000001


	//----- nvinfo : EIATTR_CBANK_PARAM_SIZE
	.align		4
.L_21:
        /*0068*/ 	.byte	0x03, 0x19
        /*006a*/ 	.short	0x001c


	//----- nvinfo : EIATTR_PARAM_CBANK
	.align		4
        /*006c*/ 	.byte	0x04, 0x0a
        /*006e*/ 	.short	(.L_23 - .L_22)
	.align		4
.L_22:
        /*0070*/ 	.word	index@(.nv.constant0.triton_poi_fused_convolution_leaky_relu_leaky_relu_backward_21)
        /*0074*/ 	.short	0x0210
        /*0076*/ 	.short	0x001c


	//----- nvinfo : EIATTR_SW_WAR
	.align		4
.L_23:
        /*0078*/ 	.byte	0x04, 0x36
        /*007a*/ 	.short	(.L_25 - .L_24)
.L_24:
        /*007c*/ 	.word	0x00000008
.L_25:


//--------------------- .nv.callgraph             --------------------------
	.section	.nv.callgraph,"",@"SHT_CUDA_CALLGRAPH"
	.align	4
	.sectionentsize	8
	.align		4
        /*0000*/ 	.word	0x00000000
	.align		4
        /*0004*/ 	.word	0xffffffff
	.align		4
        /*0008*/ 	.word	0x00000000
	.align		4
        /*000c*/ 	.word	0xfffffffe
	.align		4
        /*0010*/ 	.word	0x00000000
	.align		4
        /*0014*/ 	.word	0xfffffffd
	.align		4
        /*0018*/ 	.word	0x00000000
	.align		4
        /*001c*/ 	.word	0xfffffffc


//--------------------- .text.triton_poi_fused_convolution_leaky_relu_leaky_relu_backward_21 --------------------------
	.section	.text.triton_poi_fused_convolution_leaky_relu_leaky_relu_backward_21,"ax",@progbits
	.align	128
        .global         triton_poi_fused_convolution_leaky_relu_leaky_relu_backward_21
        .type           triton_poi_fused_convolution_leaky_relu_leaky_relu_backward_21,@function
        .size           triton_poi_fused_convolution_leaky_relu_leaky_relu_backward_21,(.L_x_1 - triton_poi_fused_convolution_leaky_relu_leaky_relu_backward_21)
        .other          triton_poi_fused_convolution_leaky_relu_leaky_relu_backward_21,@"STO_CUDA_ENTRY STV_DEFAULT"
triton_poi_fused_convolution_leaky_relu_leaky_relu_backward_21:
.text.triton_poi_fused_convolution_leaky_relu_leaky_relu_backward_21:
[----:B------:R-:W-:Y:S01]  /*0000*/  LDC R1, c[0x0][0x28] ;  /* 0x00000a00ff017b82 */ /* 0x000fe20000000800 */
[----:B------:R-:W1:Y:S07]  /*0010*/  S2R R0, SR_TID.X ;  /* 0x0000000000007919 */ /* 0x000e6e0000002100 */
[----:B------:R-:W2:Y:S01]  /*0020*/  LDC.64 R2, c[0x0][0x210] ;  /* 0x00008400ff027b82 */ /* 0x000ea20000000a00 */
[----:B------:R-:W-:Y:S01]  /*0030*/  ULDC.64 UR4, c[0x0][0x208] ;  /* 0x0000820000047ab9 */ /* 0x000fe20000000a00 */
[----:B------:R-:W-:Y:S01]  /*0040*/  ULDC.64 UR6, c[0x0][0x220] ;  /* 0x0000880000067ab9 */ /* 0x000fe20000000a00 */
[----:B------:R-:W3:Y:S05]  /*0050*/  S2R R7, SR_CTAID.X ;  /* 0x0000000000077919 */ /* 0x000eea0000002500 */
[----:B------:R-:W4:Y:S01]  /*0060*/  LDC.64 R4, c[0x0][0x218] ;  /* 0x00008600ff047b82 */ /* 0x000f220000000a00 */
[----:B-1----:R-:W-:Y:S01]  /*0070*/  IMAD.SHL.U32 R0, R0, 0x2, RZ ;  /* 0x0000000200007824 */ /* 0x002fe200078e00ff */
[----:B---3--:R-:W-:-:S04]  /*0080*/  SHF.R.S32.HI R6, RZ, 0x17, R7 ;  /* 0x00000017ff067819 */ /* 0x008fc80000011407 */
[----:B------:R-:W-:Y:S02]  /*0090*/  LOP3.LUT R0, R0, 0xfe, RZ, 0xc0, !PT ;  /* 0x000000fe00007812 */ /* 0x000fe400078ec0ff */
[----:B------:R-:W-:-:S03]  /*00a0*/  SGXT R6, R6, 0x1 ;  /* 0x000000010606781a */ /* 0x000fc60000000200 */
[----:B------:R-:W-:-:S04]  /*00b0*/  IMAD R7, R7, 0x100, R0 ;  /* 0x0000010007077824 */ /* 0x000fc800078e0200 */
[----:B--2---:R-:W-:Y:S01]  /*00c0*/  IMAD.WIDE R2, R7, 0x4, R2 ;  /* 0x0000000407027825 */ /* 0x004fe200078e0202 */
[----:B------:R-:W-:-:S04]  /*00d0*/  LEA.HI R6, R6, R7, RZ, 0x8 ;  /* 0x0000000706067211 */ /* 0x000fc800078f40ff */
[----:B------:R-:W-:Y:S01]  /*00e0*/  SHF.R.S32.HI R6, RZ, 0x8, R6 ;  /* 0x00000008ff067819 */ /* 0x000fe20000011406 */
[----:B------:R-:W2:Y:S03]  /*00f0*/  LDG.E.64 R2, desc[UR4][R2.64] ;  /* 0x0000000402027981 */ /* 0x000ea6000c1e1b00 */
[----:B------:R-:W-:-:S04]  /*0100*/  LEA.HI R0, R6, R6, RZ, 0x6 ;  /* 0x0000000606007211 */ /* 0x000fc800078f30ff */
[----:B------:R-:W-:-:S05]  /*0110*/  LOP3.LUT R9, R0, 0xffffffc0, RZ, 0xc0, !PT ;  /* 0xffffffc000097812 */ /* 0x000fca00078ec0ff */
[----:B------:R-:W-:-:S04]  /*0120*/  IMAD.IADD R9, R6, 0x1, -R9 ;  /* 0x0000000106097824 */ /* 0x000fc800078e0a09 */
[----:B----4-:R-:W-:-:S06]  /*0130*/  IMAD.WIDE R4, R9, 0x4, R4 ;  /* 0x0000000409047825 */ /* 0x010fcc00078e0204 */
[----:B------:R-:W2:Y:S02]  /*0140*/  LDG.E.EL R4, desc[UR4][R4.64] ;  /* 0x0000000404047981 */ /* 0x000ea4000c2e1900 */
[CC--:B--2---:R-:W-:Y:S02]  /*0150*/  FSETP.GT.AND P1, PT, R2.reuse, -R4.reuse, PT ;  /* 0x800000040200720b */ /* 0x0c4fe40003f24000 */
[C---:B------:R-:W-:Y:S01]  /*0160*/  FSETP.GT.AND P0, PT, R3.reuse, -R4, PT ;  /* 0x800000040300720b */ /* 0x040fe20003f04000 */
[--C-:B------:R-:W-:Y:S01]  /*0170*/  FADD R0, R2, R4.reuse ;  /* 0x0000000402007221 */ /* 0x100fe20000000000 */
[----:B------:R-:W-:-:S09]  /*0180*/  FADD R6, R3, R4 ;  /* 0x0000000403067221 */ /* 0x000fd20000000000 */
[----:B------:R-:W-:Y:S02]  /*0190*/  @!P1 FMUL R0, R0, 0.10000000149011611938 ;  /* 0x3dcccccd00009820 */ /* 0x000fe40000400000 */
[----:B------:R-:W-:-:S03]  /*01a0*/  @!P0 FMUL R6, R6, 0.10000000149011611938 ;  /* 0x3dcccccd06068820 */ /* 0x000fc60000400000 */
[----:B------:R-:W-:Y:S02]  /*01b0*/  FSETP.GT.AND P1, PT, R0, RZ, PT ;  /* 0x000000ff0000720b */ /* 0x000fe40003f24000 */
[----:B------:R-:W-:Y:S02]  /*01c0*/  FSETP.GT.AND P0, PT, R6, RZ, PT ;  /* 0x000000ff0600720b */ /* 0x000fe40003f04000 */
[----:B------:R-:W-:Y:S02]  /*01d0*/  SEL R0, RZ, 0x1, !P1 ;  /* 0x00000001ff007807 */ /* 0x000fe40004800000 */
[----:B------:R-:W-:Y:S02]  /*01e0*/  SEL R5, RZ, 0x100, !P0 ;  /* 0x00000100ff057807 */ /* 0x000fe40004000000 */
[----:B------:R-:W-:-:S03]  /*01f0*/  IADD3 R2, P2, R7, UR6, RZ ;  /* 0x0000000607027c10 */ /* 0x000fc6000ff5e0ff */
[----:B------:R-:W-:Y:S01]  /*0200*/  IMAD.IADD R5, R0, 0x1, R5 ;  /* 0x0000000100057824 */ /* 0x000fe200078e0205 */
[----:B------:R-:W-:-:S05]  /*0210*/  LEA.HI.X.SX32 R3, R7, UR7, 0x1, P2 ;  /* 0x0000000707037c11 */ /* 0x000fca00090f0eff */
[----:B------:R-:W-:Y:S01]  /*0220*/  STG.E.U16 desc[UR4][R2.64], R5 ;  /* 0x0000000502007986 */ /* 0x000fe2000c101504 */
[----:B------:R-:W-:Y:S05]  /*0230*/  EXIT ;  /* 0x000000000000794d */ /* 0x000fea0003800000 */
.L_x_0:
[----:B------:R-:W-:-:S00]  /*0240*/  BRA `(.L_x_0) ;  /* 0xfffffffc00fc7947 */ /* 0x000fc0000383ffff */
[----:B------:R-:W-:-:S00]  /*0250*/  NOP ;  /* 0x0000000000007918 */ /* 0x000fc00000000000 */
        /* <DEDUP_REMOVED lines=10> */
.L_x_1:


//--------------------- .nv.constant0.triton_poi_fused_convolution_leaky_relu_leaky_relu_backward_21 --------------------------
	.section	.nv.constant0.triton_poi_fused_convolution_leaky_relu_leaky_relu_backward_21,"a",@progbits
	.sectionflags	@""
	.align	4
.nv.constant0.triton_poi_fused_convolution_leaky_relu_leaky_relu_backward_21:
	.zero		556
